	.headerflags	@"EF_CUDA_TEXMODE_UNIFIED EF_CUDA_64BIT_ADDRESS EF_CUDA_ACCELERATORS EF_CUDA_SM90 EF_CUDA_VIRTUAL_SM(EF_CUDA_SM90)"
	.elftype	@"ET_EXEC"


//--------------------- .nv.info                  --------------------------
	.section	.nv.info,"",@"SHT_CUDA_INFO"
	.align	4


	//----- nvinfo : EIATTR_REGCOUNT
	.align		4
        /*0000*/ 	.byte	0x04, 0x2f
        /*0002*/ 	.short	(.L_1 - .L_0)
	.align		4
.L_0:
        /*0004*/ 	.word	index@(triton_poi_fused_relu_threshold_backward_5)
        /*0008*/ 	.word	0x0000000c


	//----- nvinfo : EIATTR_MIN_STACK_SIZE
	.align		4
.L_1:
        /*000c*/ 	.byte	0x04, 0x12
        /*000e*/ 	.short	(.L_3 - .L_2)
	.align		4
.L_2:
        /*0010*/ 	.word	index@(triton_poi_fused_relu_threshold_backward_5)
        /*0014*/ 	.word	0x00000000


	//----- nvinfo : EIATTR_FRAME_SIZE
	.align		4
.L_3:
        /*0018*/ 	.byte	0x04, 0x11
        /*001a*/ 	.short	(.L_5 - .L_4)
	.align		4
.L_4:
        /*001c*/ 	.word	index@(triton_poi_fused_relu_threshold_backward_5)
        /*0020*/ 	.word	0x00000000


	//----- nvinfo : EIATTR_MIN_STACK_SIZE
	.align		4
.L_5:
        /*0024*/ 	.byte	0x04, 0x12
        /*0026*/ 	.short	(.L_7 - .L_6)
	.align		4
.L_6:
        /*0028*/ 	.word	index@(triton_poi_fused_relu_threshold_backward_5)
        /*002c*/ 	.word	0x00000000
.L_7:


//--------------------- .nv.info.triton_poi_fused_relu_threshold_backward_5 --------------------------
	.section	.nv.info.triton_poi_fused_relu_threshold_backward_5,"",@"SHT_CUDA_INFO"
	.sectionflags	@""
	.align	4


	//----- nvinfo : EIATTR_CUDA_API_VERSION
	.align		4
        /*0000*/ 	.byte	0x04, 0x37
        /*0002*/ 	.short	(.L_9 - .L_8)
.L_8:
        /*0004*/ 	.word	0x0000007c


	//----- nvinfo : EIATTR_KPARAM_INFO
	.align		4
.L_9:
        /*0008*/ 	.byte	0x04, 0x17
        /*000a*/ 	.short	(.L_11 - .L_10)
.L_10:
        /*000c*/ 	.word	0x00000000
        /*0010*/ 	.short	0x0003
        /*0012*/ 	.short	0x0018
        /*0014*/ 	.byte	0x00, 0xf0, 0x11, 0x00


	//----- nvinfo : EIATTR_KPARAM_INFO
	.align		4
.L_11:
        /*0018*/ 	.byte	0x04, 0x17
        /*001a*/ 	.short	(.L_13 - .L_12)
.L_12:
        /*001c*/ 	.word	0x00000000
        /*0020*/ 	.short	0x0002
        /*0022*/ 	.short	0x0010
        /*0024*/ 	.byte	0x00, 0xf4, 0x21, 0x00


	//----- nvinfo : EIATTR_KPARAM_INFO
	.align		4
.L_13:
        /*0028*/ 	.byte	0x04, 0x17
        /*002a*/ 	.short	(.L_15 - .L_14)
.L_14:
        /*002c*/ 	.word	0x00000000
        /*0030*/ 	.short	0x0001
        /*0032*/ 	.short	0x0008
        /*0034*/ 	.byte	0x00, 0xf4, 0x21, 0x00


	//----- nvinfo : EIATTR_KPARAM_INFO
	.align		4
.L_15:
        /*0038*/ 	.byte	0x04, 0x17
        /*003a*/ 	.short	(.L_17 - .L_16)
.L_16:
        /*003c*/ 	.word	0x00000000
        /*0040*/ 	.short	0x0000
        /*0042*/ 	.short	0x0000
        /*0044*/ 	.byte	0x00, 0xf4, 0x21, 0x00


	//----- nvinfo : EIATTR_SPARSE_MMA_MASK
	.align		4
.L_17:
        /*0048*/ 	.byte	0x03, 0x50
        /*004a*/ 	.short	0x0000


	//----- nvinfo : EIATTR_MAXREG_COUNT
	.align		4
        /*004c*/ 	.byte	0x03, 0x1b
        /*004e*/ 	.short	0x00ff


	//----- nvinfo : EIATTR_EXIT_INSTR_OFFSETS
	.align		4
        /*0050*/ 	.byte	0x04, 0x1c
        /*0052*/ 	.short	(.L_19 - .L_18)


	//   ....[0]....
.L_18:
        /*0054*/ 	.word	0x000001f0


	//   ....[1]....
        /*0058*/ 	.word	0x00000210


	//----- nvinfo : EIATTR_REQNTID
	.align		4
.L_19:
        /*005c*/ 	.byte	0x04, 0x10
        /*005e*/ 	.short	(.L_21 - .L_20)
.L_20:
        /*0060*/ 	.word	0x00000020
        /*0064*/ 	.word	0x00000001
        /*0068*/ 	.word	0x00000001


	//----- nvinfo : EIATTR_CBANK_PARAM_SIZE
	.align		4
.L_21:
        /*006c*/ 	.byte	0x03, 0x19
        /*006e*/ 	.short	0x001c


	//----- nvinfo : EIATTR_PARAM_CBANK
	.align		4
        /*0070*/ 	.byte	0x04, 0x0a
        /*0072*/ 	.short	(.L_23 - .L_22)
	.align		4
.L_22:
        /*0074*/ 	.word	index@(.nv.constant0.triton_poi_fused_relu_threshold_backward_5)
        /*0078*/ 	.short	0x0210
        /*007a*/ 	.short	0x001c


	//----- nvinfo : EIATTR_SW_WAR
	.align		4
.L_23:
        /*007c*/ 	.byte	0x04, 0x36
        /*007e*/ 	.short	(.L_25 - .L_24)
.L_24:
        /*0080*/ 	.word	0x00000008
.L_25:


//--------------------- .nv.callgraph             --------------------------
	.section	.nv.callgraph,"",@"SHT_CUDA_CALLGRAPH"
	.align	4
	.sectionentsize	8
	.align		4
        /*0000*/ 	.word	0x00000000
	.align		4
        /*0004*/ 	.word	0xffffffff
	.align		4
        /*0008*/ 	.word	0x00000000
	.align		4
        /*000c*/ 	.word	0xfffffffe
	.align		4
        /*0010*/ 	.word	0x00000000
	.align		4
        /*0014*/ 	.word	0xfffffffd
	.align		4
        /*0018*/ 	.word	0x00000000
	.align		4
        /*001c*/ 	.word	0xfffffffc


//--------------------- .text.triton_poi_fused_relu_threshold_backward_5 --------------------------
	.section	.text.triton_poi_fused_relu_threshold_backward_5,"ax",@progbits
	.align	128
        .global         triton_poi_fused_relu_threshold_backward_5
        .type           triton_poi_fused_relu_threshold_backward_5,@function
        .size           triton_poi_fused_relu_threshold_backward_5,(.L_x_1 - triton_poi_fused_relu_threshold_backward_5)
        .other          triton_poi_fused_relu_threshold_backward_5,@"STO_CUDA_ENTRY STV_DEFAULT"
triton_poi_fused_relu_threshold_backward_5:
.text.triton_poi_fused_relu_threshold_backward_5:
[----:B------:R-:W0:Y:S02]  /*0000*/  LDC R1, c[0x0][0x28] ;  /* 0x00000a00ff017b82 */ /* 0x000e240000000800 */
[----:B------:R-:W1:Y:S01]  /*0010*/  S2R R8, SR_TID.X ;  /* 0x0000000000087919 */ /* 0x000e620000002100 */
[----:B------:R-:W2:Y:S01]  /*0020*/  LDC.64 R4, c[0x0][0x218] ;  /* 0x00008600ff047b82 */ /* 0x000ea20000000a00 */
[----:B------:R-:W-:Y:S01]  /*0030*/  ULDC.64 UR4, c[0x0][0x208] ;  /* 0x0000820000047ab9 */ /* 0x000fe20000000a00 */
[----:B------:R-:W-:Y:S01]  /*0040*/  ULDC.64 UR6, c[0x0][0x220] ;  /* 0x0000880000067ab9 */ /* 0x000fe20000000a00 */
[----:B------:R-:W3:Y:S05]  /*0050*/  S2R R7, SR_CTAID.X ;  /* 0x0000000000077919 */ /* 0x000eea0000002500 */
[----:B------:R-:W4:Y:S01]  /*0060*/  LDC.64 R2, c[0x0][0x210] ;  /* 0x00008400ff027b82 */ /* 0x000f220000000a00 */
[----:B-1----:R-:W-:-:S02]  /*0070*/  LOP3.LUT R0, R8, 0xf, RZ, 0xc0, !PT ;  /* 0x0000000f08007812 */ /* 0x002fc400078ec0ff */
[----:B---3--:R-:W-:-:S03]  /*0080*/  SHF.R.S32.HI R6, RZ, 0x1b, R7 ;  /* 0x0000001bff067819 */ /* 0x008fc60000011407 */
[----:B------:R-:W-:Y:S01]  /*0090*/  IMAD R7, R7, 0x10, R0 ;  /* 0x0000001007077824 */ /* 0x000fe200078e0200 */
[----:B------:R-:W-:-:S03]  /*00a0*/  SGXT R0, R6, 0x1 ;  /* 0x000000010600781a */ /* 0x000fc60000000200 */
[C---:B----4-:R-:W-:Y:S01]  /*00b0*/  IMAD.WIDE R2, R7.reuse, 0x4, R2 ;  /* 0x0000000407027825 */ /* 0x050fe200078e0202 */
[----:B------:R-:W-:Y:S02]  /*00c0*/  ISETP.GE.AND P0, PT, R7, 0x10, PT ;  /* 0x000000100700780c */ /* 0x000fe40003f06270 */
[----:B------:R-:W-:-:S04]  /*00d0*/  LEA.HI R0, R0, R7, RZ, 0x2 ;  /* 0x0000000700007211 */ /* 0x000fc800078f10ff */
[----:B------:R-:W-:-:S05]  /*00e0*/  LOP3.LUT R0, R0, 0xfffffffc, RZ, 0xc0, !PT ;  /* 0xfffffffc00007812 */ /* 0x000fca00078ec0ff */
[----:B------:R-:W-:Y:S02]  /*00f0*/  IMAD.IADD R9, R7, 0x1, -R0 ;  /* 0x0000000107097824 */ /* 0x000fe400078e0a00 */
[----:B------:R-:W-:Y:S02]  /*0100*/  IMAD.MOV.U32 R0, RZ, RZ, RZ ;  /* 0x000000ffff007224 */ /* 0x000fe400078e00ff */
[----:B--2---:R-:W-:-:S04]  /*0110*/  IMAD.WIDE R4, R9, 0x4, R4 ;  /* 0x0000000409047825 */ /* 0x004fc800078e0204 */
[----:B------:R-:W-:Y:S01]  /*0120*/  IMAD.MOV.U32 R9, RZ, RZ, RZ ;  /* 0x000000ffff097224 */ /* 0x000fe200078e00ff */
[----:B------:R-:W2:Y:S05]  /*0130*/  @!P0 LDG.E R0, desc[UR4][R2.64] ;  /* 0x0000000402008981 */ /* 0x000eaa000c1e1900 */
[----:B------:R-:W2:Y:S01]  /*0140*/  @!P0 LDG.E.EL R9, desc[UR4][R4.64] ;  /* 0x0000000404098981 */ /* 0x000ea2000c2e1900 */
[----:B------:R-:W-:-:S04]  /*0150*/  LOP3.LUT P0, RZ, R8, 0x10, RZ, 0xc0, !PT ;  /* 0x0000001008ff7812 */ /* 0x000fc8000780c0ff */
[----:B------:R-:W-:Y:S01]  /*0160*/  ISETP.LT.AND P0, PT, R7, 0x10, !P0 ;  /* 0x000000100700780c */ /* 0x000fe20004701270 */
[----:B--2---:R-:W-:Y:S01]  /*0170*/  FADD R6, R9, R0 ;  /* 0x0000000009067221 */ /* 0x004fe20000000000 */
[----:B------:R-:W-:-:S04]  /*0180*/  FSETP.GEU.AND P1, PT, R0, -R9, PT ;  /* 0x800000090000720b */ /* 0x000fc80003f2e000 */
[----:B------:R-:W-:Y:S02]  /*0190*/  FSEL R9, R6, RZ, P1 ;  /* 0x000000ff06097208 */ /* 0x000fe40000800000 */
[----:B------:R-:W-:Y:S02]  /*01a0*/  IADD3 R6, P1, R7, UR6, RZ ;  /* 0x0000000607067c10 */ /* 0x000fe4000ff3e0ff */
[----:B------:R-:W-:-:S03]  /*01b0*/  FSETP.GTU.AND P2, PT, R9, RZ, PT ;  /* 0x000000ff0900720b */ /* 0x000fc60003f4c000 */
[----:B------:R1:W-:Y:S01]  /*01c0*/  @P0 STG.E desc[UR4][R2.64], R9 ;  /* 0x0000000902000986 */ /* 0x0003e2000c101904 */
[----:B------:R-:W-:Y:S02]  /*01d0*/  LEA.HI.X.SX32 R7, R7, UR7, 0x1, P1 ;  /* 0x0000000707077c11 */ /* 0x000fe400088f0eff */
[----:B------:R-:W-:Y:S01]  /*01e0*/  SEL R5, RZ, 0x1, P2 ;  /* 0x00000001ff057807 */ /* 0x000fe20001000000 */
[----:B------:R-:W-:Y:S06]  /*01f0*/  @!P0 EXIT ;  /* 0x000000000000894d */ /* 0x000fec0003800000 */
[----:B------:R-:W-:Y:S01]  /*0200*/  STG.E.U8 desc[UR4][R6.64], R5 ;  /* 0x0000000506007986 */ /* 0x000fe2000c101104 */
[----:B------:R-:W-:Y:S05]  /*0210*/  EXIT ;  /* 0x000000000000794d */ /* 0x000fea0003800000 */
.L_x_0:
[----:B------:R-:W-:-:S00]  /*0220*/  BRA `(.L_x_0) ;  /* 0xfffffffc00fc7947 */ /* 0x000fc0000383ffff */
[----:B------:R-:W-:-:S00]  /*0230*/  NOP ;  /* 0x0000000000007918 */ /* 0x000fc00000000000 */
        /* <DEDUP_REMOVED lines=12> */
.L_x_1:


//--------------------- .nv.constant0.triton_poi_fused_relu_threshold_backward_5 --------------------------
	.section	.nv.constant0.triton_poi_fused_relu_threshold_backward_5,"a",@progbits
	.sectionflags	@""
	.align	4
.nv.constant0.triton_poi_fused_relu_threshold_backward_5:
	.zero		556
